	.headerflags	@"EF_CUDA_TEXMODE_UNIFIED EF_CUDA_64BIT_ADDRESS EF_CUDA_ACCELERATORS EF_CUDA_SM90 EF_CUDA_VIRTUAL_SM(EF_CUDA_SM90)"
	.elftype	@"ET_EXEC"


//--------------------- .nv.info                  --------------------------
	.section	.nv.info,"",@"SHT_CUDA_INFO"
	.align	4


	//----- nvinfo : EIATTR_REGCOUNT
	.align		4
        /*0000*/ 	.byte	0x04, 0x2f
        /*0002*/ 	.short	(.L_1 - .L_0)
	.align		4
.L_0:
        /*0004*/ 	.word	index@(triton_poi_fused_native_layer_norm_2)
        /*0008*/ 	.word	0x0000001b


	//----- nvinfo : EIATTR_MIN_STACK_SIZE
	.align		4
.L_1:
        /*000c*/ 	.byte	0x04, 0x12
        /*000e*/ 	.short	(.L_3 - .L_2)
	.align		4
.L_2:
        /*0010*/ 	.word	index@(triton_poi_fused_native_layer_norm_2)
        /*0014*/ 	.word	0x00000000


	//----- nvinfo : EIATTR_FRAME_SIZE
	.align		4
.L_3:
        /*0018*/ 	.byte	0x04, 0x11
        /*001a*/ 	.short	(.L_5 - .L_4)
	.align		4
.L_4:
        /*001c*/ 	.word	index@(triton_poi_fused_native_layer_norm_2)
        /*0020*/ 	.word	0x00000000


	//----- nvinfo : EIATTR_MIN_STACK_SIZE
	.align		4
.L_5:
        /*0024*/ 	.byte	0x04, 0x12
        /*0026*/ 	.short	(.L_7 - .L_6)
	.align		4
.L_6:
        /*0028*/ 	.word	index@(triton_poi_fused_native_layer_norm_2)
        /*002c*/ 	.word	0x00000000
.L_7:


//--------------------- .nv.info.triton_poi_fused_native_layer_norm_2 --------------------------
	.section	.nv.info.triton_poi_fused_native_layer_norm_2,"",@"SHT_CUDA_INFO"
	.sectionflags	@""
	.align	4


	//----- nvinfo : EIATTR_CUDA_API_VERSION
	.align		4
        /*0000*/ 	.byte	0x04, 0x37
        /*0002*/ 	.short	(.L_9 - .L_8)
.L_8:
        /*0004*/ 	.word	0x0000007c


	//----- nvinfo : EIATTR_KPARAM_INFO
	.align		4
.L_9:
        /*0008*/ 	.byte	0x04, 0x17
        /*000a*/ 	.short	(.L_11 - .L_10)
.L_10:
        /*000c*/ 	.word	0x00000000
        /*0010*/ 	.short	0x0007
        /*0012*/ 	.short	0x0034
        /*0014*/ 	.byte	0x00, 0xf0, 0x11, 0x00


	//----- nvinfo : EIATTR_KPARAM_INFO
	.align		4
.L_11:
        /*0018*/ 	.byte	0x04, 0x17
        /*001a*/ 	.short	(.L_13 - .L_12)
.L_12:
        /*001c*/ 	.word	0x00000000
        /*0020*/ 	.short	0x0006
        /*0022*/ 	.short	0x0030
        /*0024*/ 	.byte	0x00, 0xf0, 0x11, 0x00


	//----- nvinfo : EIATTR_KPARAM_INFO
	.align		4
.L_13:
        /*0028*/ 	.byte	0x04, 0x17
        /*002a*/ 	.short	(.L_15 - .L_14)
.L_14:
        /*002c*/ 	.word	0x00000000
        /*0030*/ 	.short	0x0005
        /*0032*/ 	.short	0x0028
        /*0034*/ 	.byte	0x00, 0xf4, 0x21, 0x00


	//----- nvinfo : EIATTR_KPARAM_INFO
	.align		4
.L_15:
        /*0038*/ 	.byte	0x04, 0x17
        /*003a*/ 	.short	(.L_17 - .L_16)
.L_16:
        /*003c*/ 	.word	0x00000000
        /*0040*/ 	.short	0x0004
        /*0042*/ 	.short	0x0020
        /*0044*/ 	.byte	0x00, 0xf4, 0x21, 0x00


	//----- nvinfo : EIATTR_KPARAM_INFO
	.align		4
.L_17:
        /*0048*/ 	.byte	0x04, 0x17
        /*004a*/ 	.short	(.L_19 - .L_18)
.L_18:
        /*004c*/ 	.word	0x00000000
        /*0050*/ 	.short	0x0003
        /*0052*/ 	.short	0x0018
        /*0054*/ 	.byte	0x00, 0xf4, 0x21, 0x00


	//----- nvinfo : EIATTR_KPARAM_INFO
	.align		4
.L_19:
        /*0058*/ 	.byte	0x04, 0x17
        /*005a*/ 	.short	(.L_21 - .L_20)
.L_20:
        /*005c*/ 	.word	0x00000000
        /*0060*/ 	.short	0x0002
        /*0062*/ 	.short	0x0010
        /*0064*/ 	.byte	0x00, 0xf4, 0x21, 0x00


	//----- nvinfo : EIATTR_KPARAM_INFO
	.align		4
.L_21:
        /*0068*/ 	.byte	0x04, 0x17
        /*006a*/ 	.short	(.L_23 - .L_22)
.L_22:
        /*006c*/ 	.word	0x00000000
        /*0070*/ 	.short	0x0001
        /*0072*/ 	.short	0x0008
        /*0074*/ 	.byte	0x00, 0xf4, 0x21, 0x00


	//----- nvinfo : EIATTR_KPARAM_INFO
	.align		4
.L_23:
        /*0078*/ 	.byte	0x04, 0x17
        /*007a*/ 	.short	(.L_25 - .L_24)
.L_24:
        /*007c*/ 	.word	0x00000000
        /*0080*/ 	.short	0x0000
        /*0082*/ 	.short	0x0000
        /*0084*/ 	.byte	0x00, 0xf4, 0x21, 0x00


	//----- nvinfo : EIATTR_SPARSE_MMA_MASK
	.align		4
.L_25:
        /*0088*/ 	.byte	0x03, 0x50
        /*008a*/ 	.short	0x0000


	//----- nvinfo : EIATTR_MAXREG_COUNT
	.align		4
        /*008c*/ 	.byte	0x03, 0x1b
        /*008e*/ 	.short	0x00ff


	//----- nvinfo : EIATTR_EXIT_INSTR_OFFSETS
	.align		4
        /*0090*/ 	.byte	0x04, 0x1c
        /*0092*/ 	.short	(.L_27 - .L_26)


	//   ....[0]....
.L_26:
        /*0094*/ 	.word	0x00000440


	//   ....[1]....
        /*0098*/ 	.word	0x000004b0


	//----- nvinfo : EIATTR_REQNTID
	.align		4
.L_27:
        /*009c*/ 	.byte	0x04, 0x10
        /*009e*/ 	.short	(.L_29 - .L_28)
.L_28:
        /*00a0*/ 	.word	0x00000080
        /*00a4*/ 	.word	0x00000001
        /*00a8*/ 	.word	0x00000001


	//----- nvinfo : EIATTR_CBANK_PARAM_SIZE
	.align		4
.L_29:
        /*00ac*/ 	.byte	0x03, 0x19
        /*00ae*/ 	.short	0x0038


	//----- nvinfo : EIATTR_PARAM_CBANK
	.align		4
        /*00b0*/ 	.byte	0x04, 0x0a
        /*00b2*/ 	.short	(.L_31 - .L_30)
	.align		4
.L_30:
        /*00b4*/ 	.word	index@(.nv.constant0.triton_poi_fused_native_layer_norm_2)
        /*00b8*/ 	.short	0x0210
        /*00ba*/ 	.short	0x0038


	//----- nvinfo : EIATTR_SW_WAR
	.align		4
.L_31:
        /*00bc*/ 	.byte	0x04, 0x36
        /*00be*/ 	.short	(.L_33 - .L_32)
.L_32:
        /*00c0*/ 	.word	0x00000008
.L_33:


//--------------------- .nv.callgraph             --------------------------
	.section	.nv.callgraph,"",@"SHT_CUDA_CALLGRAPH"
	.align	4
	.sectionentsize	8
	.align		4
        /*0000*/ 	.word	0x00000000
	.align		4
        /*0004*/ 	.word	0xffffffff
	.align		4
        /*0008*/ 	.word	0x00000000
	.align		4
        /*000c*/ 	.word	0xfffffffe
	.align		4
        /*0010*/ 	.word	0x00000000
	.align		4
        /*0014*/ 	.word	0xfffffffd
	.align		4
        /*0018*/ 	.word	0x00000000
	.align		4
        /*001c*/ 	.word	0xfffffffc


//--------------------- .text.triton_poi_fused_native_layer_norm_2 --------------------------
	.section	.text.triton_poi_fused_native_layer_norm_2,"ax",@progbits
	.sectionflags	@"SHF_BARRIERS=1"
	.align	128
        .global         triton_poi_fused_native_layer_norm_2
        .type           triton_poi_fused_native_layer_norm_2,@function
        .size           triton_poi_fused_native_layer_norm_2,(.L_x_1 - triton_poi_fused_native_layer_norm_2)
        .other          triton_poi_fused_native_layer_norm_2,@"STO_CUDA_ENTRY STV_DEFAULT"
triton_poi_fused_native_layer_norm_2:
.text.triton_poi_fused_native_layer_norm_2:
[----:B------:R-:W0:Y:S01]  /*0000*/  LDC R1, c[0x0][0x28] ;  /* 0x00000a00ff017b82 */ /* 0x000e220000000800 */
[----:B------:R-:W1:Y:S07]  /*0010*/  S2R R19, SR_CTAID.Y ;  /* 0x0000000000137919 */ /* 0x000e6e0000002600 */
[----:B------:R-:W2:Y:S01]  /*0020*/  LDC.64 R14, c[0x0][0x210] ;  /* 0x00008400ff0e7b82 */ /* 0x000ea20000000a00 */
[----:B------:R-:W-:Y:S01]  /*0030*/  CS2R R8, SRZ ;  /* 0x0000000000087805 */ /* 0x000fe2000001ff00 */
[----:B------:R-:W-:Y:S01]  /*0040*/  ULDC.64 UR6, c[0x0][0x208] ;  /* 0x0000820000067ab9 */ /* 0x000fe20000000a00 */
[----:B------:R-:W3:Y:S01]  /*0050*/  S2R R0, SR_TID.X ;  /* 0x0000000000007919 */ /* 0x000ee20000002100 */
[----:B------:R-:W4:Y:S04]  /*0060*/  S2R R21, SR_CTAID.X ;  /* 0x0000000000157919 */ /* 0x000f280000002500 */
[----:B------:R-:W5:Y:S08]  /*0070*/  LDC.64 R16, c[0x0][0x218] ;  /* 0x00008600ff107b82 */ /* 0x000f700000000a00 */
[----:B------:R-:W2:Y:S08]  /*0080*/  LDC.64 R4, c[0x0][0x220] ;  /* 0x00008800ff047b82 */ /* 0x000eb00000000a00 */
[----:B------:R-:W2:Y:S01]  /*0090*/  LDC.64 R12, c[0x0][0x228] ;  /* 0x00008a00ff0c7b82 */ /* 0x000ea20000000a00 */
[----:B-1----:R-:W-:-:S07]  /*00a0*/  IMAD.SHL.U32 R19, R19, 0x40, RZ ;  /* 0x0000004013137824 */ /* 0x002fce00078e00ff */
[----:B------:R-:W1:Y:S01]  /*00b0*/  LDC.64 R10, c[0x0][0x230] ;  /* 0x00008c00ff0a7b82 */ /* 0x000e620000000a00 */
[----:B---3--:R-:W-:Y:S01]  /*00c0*/  IMAD.SHL.U32 R18, R0, 0x2, RZ ;  /* 0x0000000200127824 */ /* 0x008fe200078e00ff */
[----:B------:R-:W-:Y:S01]  /*00d0*/  SHF.R.U32.HI R20, RZ, 0x5, R0 ;  /* 0x00000005ff147819 */ /* 0x000fe20000011600 */
[----:B----4-:R-:W-:-:S03]  /*00e0*/  IMAD.SHL.U32 R21, R21, 0x4, RZ ;  /* 0x0000000415157824 */ /* 0x010fc600078e00ff */
[----:B------:R-:W-:Y:S02]  /*00f0*/  LOP3.LUT R3, R19, 0x3e, R18, 0xf8, !PT ;  /* 0x0000003e13037812 */ /* 0x000fe400078ef812 */
[----:B------:R-:W-:Y:S02]  /*0100*/  SGXT.U32 R20, R20, 0x2 ;  /* 0x000000021414781a */ /* 0x000fe40000000000 */
[----:B------:R-:W-:Y:S01]  /*0110*/  SHF.R.S32.HI R2, RZ, 0x1f, R3 ;  /* 0x0000001fff027819 */ /* 0x000fe20000011403 */
[----:B-----5:R-:W-:Y:S01]  /*0120*/  IMAD.WIDE R16, R3, 0x4, R16 ;  /* 0x0000000403107825 */ /* 0x020fe200078e0210 */
[----:B------:R-:W-:Y:S02]  /*0130*/  LOP3.LUT R23, R21, R20, RZ, 0xfc, !PT ;  /* 0x0000001415177212 */ /* 0x000fe400078efcff */
[----:B------:R-:W-:Y:S01]  /*0140*/  LEA.HI R2, R2, R3, RZ, 0x6 ;  /* 0x0000000302027211 */ /* 0x000fe200078f30ff */
[----:B0-2---:R-:W-:Y:S01]  /*0150*/  IMAD.WIDE R4, R3, 0x4, R4 ;  /* 0x0000000403047825 */ /* 0x005fe200078e0204 */
[----:B------:R-:W-:-:S02]  /*0160*/  ISETP.GE.AND P1, PT, R23, 0x4, PT ;  /* 0x000000041700780c */ /* 0x000fc40003f26270 */
[C---:B------:R-:W-:Y:S01]  /*0170*/  LOP3.LUT R6, R2.reuse, 0xffffffc0, RZ, 0xc0, !PT ;  /* 0xffffffc002067812 */ /* 0x040fe200078ec0ff */
[----:B------:R-:W-:Y:S01]  /*0180*/  IMAD.SHL.U32 R2, R2, 0x4, RZ ;  /* 0x0000000402027824 */ /* 0x000fe200078e00ff */
[C---:B------:R-:W-:Y:S02]  /*0190*/  ISETP.GE.AND P2, PT, R3.reuse, 0x100, PT ;  /* 0x000001000300780c */ /* 0x040fe40003f46270 */
[C---:B------:R-:W-:Y:S01]  /*01a0*/  ISETP.LT.AND P0, PT, R3.reuse, 0x100, !P1 ;  /* 0x000001000300780c */ /* 0x040fe20004f01270 */
[----:B------:R-:W-:Y:S01]  /*01b0*/  IMAD.IADD R6, R3, 0x1, -R6 ;  /* 0x0000000103067824 */ /* 0x000fe200078e0a06 */
[----:B------:R-:W-:Y:S02]  /*01c0*/  LOP3.LUT R7, R2, 0xffffff00, RZ, 0xc0, !PT ;  /* 0xffffff0002077812 */ /* 0x000fe400078ec0ff */
[----:B------:R-:W-:Y:S01]  /*01d0*/  CS2R R2, SRZ ;  /* 0x0000000000027805 */ /* 0x000fe2000001ff00 */
[----:B------:R-:W-:-:S04]  /*01e0*/  IMAD R6, R23, 0x40, R6 ;  /* 0x0000004017067824 */ /* 0x000fc800078e0206 */
[----:B------:R-:W-:Y:S02]  /*01f0*/  IMAD.IADD R7, R6, 0x1, R7 ;  /* 0x0000000106077824 */ /* 0x000fe400078e0207 */
[----:B------:R-:W2:Y:S02]  /*0200*/  @!P2 LDG.E.EL.64 R8, desc[UR6][R16.64] ;  /* 0x000000061008a981 */ /* 0x000ea4000c2e1b00 */
[----:B------:R-:W-:Y:S01]  /*0210*/  IMAD.WIDE R14, R7, 0x4, R14 ;  /* 0x00000004070e7825 */ /* 0x000fe200078e020e */
[----:B------:R-:W-:Y:S01]  /*0220*/  CS2R R6, SRZ ;  /* 0x0000000000067805 */ /* 0x000fe2000001ff00 */
[----:B------:R-:W3:Y:S02]  /*0230*/  @!P2 LDG.E.EL.64 R2, desc[UR6][R4.64] ;  /* 0x000000060402a981 */ /* 0x000ee4000c2e1b00 */
[----:B------:R-:W-:-:S03]  /*0240*/  IMAD.WIDE R12, R23, 0x4, R12 ;  /* 0x00000004170c7825 */ /* 0x000fc600078e020c */
[----:B------:R0:W2:Y:S01]  /*0250*/  @P0 LDG.E.EL.64 R6, desc[UR6][R14.64] ;  /* 0x000000060e060981 */ /* 0x0000a2000c2e1b00 */
[----:B-1----:R-:W-:Y:S01]  /*0260*/  IMAD.WIDE R22, R23, 0x4, R10 ;  /* 0x0000000417167825 */ /* 0x002fe200078e020a */
[----:B------:R-:W-:-:S06]  /*0270*/  CS2R R10, SRZ ;  /* 0x00000000000a7805 */ /* 0x000fcc000001ff00 */
[----:B------:R1:W4:Y:S04]  /*0280*/  @!P1 LDG.E.EL R11, desc[UR6][R12.64] ;  /* 0x000000060c0b9981 */ /* 0x000328000c2e1900 */
[----:B------:R-:W4:Y:S01]  /*0290*/  @!P1 LDG.E.EL R10, desc[UR6][R22.64] ;  /* 0x00000006160a9981 */ /* 0x000f22000c2e1900 */
[----:B------:R-:W5:Y:S01]  /*02a0*/  S2UR UR5, SR_CgaCtaId ;  /* 0x00000000000579c3 */ /* 0x000f620000008800 */
[----:B0-----:R-:W-:Y:S01]  /*02b0*/  IMAD.SHL.U32 R15, R0, 0x8, RZ ;  /* 0x00000008000f7824 */ /* 0x001fe200078e00ff */
[----:B------:R-:W-:-:S04]  /*02c0*/  UMOV UR4, 0x400 ;  /* 0x0000040000047882 */ /* 0x000fc80000000000 */
[----:B------:R-:W-:Y:S02]  /*02d0*/  LOP3.LUT R4, R15, 0xf8, RZ, 0xc0, !PT ;  /* 0x000000f80f047812 */ /* 0x000fe400078ec0ff */
[----:B------:R-:W-:Y:S01]  /*02e0*/  LOP3.LUT R20, R20, 0xf8, R15, 0xf8, !PT ;  /* 0x000000f814147812 */ /* 0x000fe200078ef80f */
[----:B-----5:R-:W-:-:S06]  /*02f0*/  UPRMT UR4, UR5, 0x654, UR4 ;  /* 0x0000065405047896 */ /* 0x020fcc0008000004 */
[----:B-1----:R-:W-:Y:S01]  /*0300*/  VIADD R13, R4, UR4 ;  /* 0x00000004040d7c36 */ /* 0x002fe20008000000 */
[----:B------:R-:W-:-:S03]  /*0310*/  SHF.R.U32.HI R24, RZ, 0x1, R0 ;  /* 0x00000001ff187819 */ /* 0x000fc60000011600 */
[----:B------:R-:W-:Y:S01]  /*0320*/  IMAD R20, R20, 0x4, R13 ;  /* 0x0000000414147824 */ /* 0x000fe200078e020d */
[----:B------:R-:W-:-:S04]  /*0330*/  SGXT.U32 R0, R24, 0x6 ;  /* 0x000000061800781a */ /* 0x000fc80000000000 */
[----:B------:R-:W-:Y:S02]  /*0340*/  LOP3.LUT R19, R19, R0, RZ, 0xfc, !PT ;  /* 0x0000000013137212 */ /* 0x000fe400078efcff */
[----:B------:R-:W-:-:S04]  /*0350*/  LOP3.LUT R0, R21, 0x2, R18, 0xf8, !PT ;  /* 0x0000000215007812 */ /* 0x000fc800078ef812 */
[----:B------:R-:W-:-:S04]  /*0360*/  ISETP.GE.AND P0, PT, R0, 0x4, PT ;  /* 0x000000040000780c */ /* 0x000fc80003f06270 */
[----:B------:R-:W-:Y:S02]  /*0370*/  ISETP.LT.AND P0, PT, R19, 0x100, !P0 ;  /* 0x000001001300780c */ /* 0x000fe40004701270 */
[----:B------:R-:W-:Y:S02]  /*0380*/  LOP3.LUT R18, R18, 0xfc, RZ, 0xc0, !PT ;  /* 0x000000fc12127812 */ /* 0x000fe400078ec0ff */
[----:B------:R-:W-:-:S04]  /*0390*/  LOP3.LUT R15, R15, 0x3f8, RZ, 0xc0, !PT ;  /* 0x000003f80f0f7812 */ /* 0x000fc800078ec0ff */
[----:B------:R-:W-:Y:S01]  /*03a0*/  IADD3 R15, R15, UR4, R18 ;  /* 0x000000040f0f7c10 */ /* 0x000fe2000fffe012 */
[----:B--2---:R-:W-:Y:S01]  /*03b0*/  FADD R5, -R8, R6 ;  /* 0x0000000608057221 */ /* 0x004fe20000000100 */
[----:B------:R-:W-:-:S03]  /*03c0*/  FADD R4, -R9, R7 ;  /* 0x0000000709047221 */ /* 0x000fc60000000100 */
[----:B---3--:R-:W-:Y:S01]  /*03d0*/  FMUL R5, R5, R2 ;  /* 0x0000000205057220 */ /* 0x008fe20000400000 */
[----:B------:R-:W-:-:S03]  /*03e0*/  FMUL R3, R4, R3 ;  /* 0x0000000304037220 */ /* 0x000fc60000400000 */
[-CC-:B----4-:R-:W-:Y:S01]  /*03f0*/  FFMA R5, R5, R11.reuse, R10.reuse ;  /* 0x0000000b05057223 */ /* 0x190fe2000000000a */
[----:B------:R-:W-:-:S04]  /*0400*/  FFMA R3, R3, R11, R10 ;  /* 0x0000000b03037223 */ /* 0x000fc8000000000a */
[----:B------:R0:W-:Y:S04]  /*0410*/  STS [R20], R5 ;  /* 0x0000000514007388 */ /* 0x0001e80000000800 */
[----:B------:R0:W-:Y:S01]  /*0420*/  STS [R20+0x14], R3 ;  /* 0x0000140314007388 */ /* 0x0001e20000000800 */
[----:B------:R-:W-:Y:S06]  /*0430*/  BAR.SYNC.DEFER_BLOCKING 0x0 ;  /* 0x0000000000007b1d */ /* 0x000fec0000010000 */
[----:B0-----:R-:W-:Y:S05]  /*0440*/  @!P0 EXIT ;  /* 0x000000000000894d */ /* 0x001fea0003800000 */
[----:B------:R-:W-:Y:S01]  /*0450*/  LDS R4, [R15] ;  /* 0x000000000f047984 */ /* 0x000fe20000000800 */
[----:B------:R-:W0:Y:S01]  /*0460*/  LDC.64 R2, c[0x0][0x238] ;  /* 0x00008e00ff027b82 */ /* 0x000e220000000a00 */
[----:B------:R-:W-:Y:S02]  /*0470*/  IMAD R19, R19, 0x4, R0 ;  /* 0x0000000413137824 */ /* 0x000fe400078e0200 */
[----:B------:R-:W1:Y:S02]  /*0480*/  LDS R5, [R15+0x4] ;  /* 0x000004000f057984 */ /* 0x000e640000000800 */
[----:B0-----:R-:W-:-:S05]  /*0490*/  IMAD.WIDE R2, R19, 0x4, R2 ;  /* 0x0000000413027825 */ /* 0x001fca00078e0202 */
[----:B-1----:R-:W-:Y:S01]  /*04a0*/  STG.E.64 desc[UR6][R2.64], R4 ;  /* 0x0000000402007986 */ /* 0x002fe2000c101b06 */
[----:B------:R-:W-:Y:S05]  /*04b0*/  EXIT ;  /* 0x000000000000794d */ /* 0x000fea0003800000 */
.L_x_0:
[----:B------:R-:W-:-:S00]  /*04c0*/  BRA `(.L_x_0) ;  /* 0xfffffffc00fc7947 */ /* 0x000fc0000383ffff */
[----:B------:R-:W-:-:S00]  /*04d0*/  NOP ;  /* 0x0000000000007918 */ /* 0x000fc00000000000 */
        /* <DEDUP_REMOVED lines=10> */
.L_x_1:


//--------------------- .nv.shared.triton_poi_fused_native_layer_norm_2 --------------------------
	.section	.nv.shared.triton_poi_fused_native_layer_norm_2,"aw",@nobits
	.sectionflags	@""
	.align	16
	.zero		1024


//--------------------- .nv.constant0.triton_poi_fused_native_layer_norm_2 --------------------------
	.section	.nv.constant0.triton_poi_fused_native_layer_norm_2,"a",@progbits
	.sectionflags	@""
	.align	4
.nv.constant0.triton_poi_fused_native_layer_norm_2:
	.zero		584
